//
// Generated by NVIDIA NVVM Compiler
//
// Compiler Build ID: CL-36424714
// Cuda compilation tools, release 13.0, V13.0.88
// Based on NVVM 20.0.0
//

.version 9.0
.target sm_100
.address_size 64

	// .globl	_Z10merge_sortPfll
.extern .func  (.param .b64 func_retval0) malloc
(
	.param .b64 malloc_param_0
)
;
.extern .func free
(
	.param .b64 free_param_0
)
;

.visible .entry _Z10merge_sortPfll(
	.param .u64 .ptr .align 1 _Z10merge_sortPfll_param_0,
	.param .u64 _Z10merge_sortPfll_param_1,
	.param .u64 _Z10merge_sortPfll_param_2
)
{
	.reg .pred 	%p<24>;
	.reg .b16 	%rs<2>;
	.reg .b32 	%r<6>;
	.reg .b32 	%f<12>;
	.reg .b64 	%rd<83>;

	ld.param.u64 	%rd43, [_Z10merge_sortPfll_param_0];
	ld.param.u64 	%rd41, [_Z10merge_sortPfll_param_1];
	ld.param.u64 	%rd42, [_Z10merge_sortPfll_param_2];
	cvta.to.global.u64 	%rd1, %rd43;
	mov.u32 	%r1, %ctaid.x;
	mov.u32 	%r2, %ntid.x;
	mov.u32 	%r3, %tid.x;
	mad.lo.s32 	%r4, %r1, %r2, %r3;
	cvt.u64.u32 	%rd44, %r4;
	mul.lo.s64 	%rd2, %rd42, %rd44;
	setp.ge.s64 	%p7, %rd2, %rd41;
	@%p7 bra 	$L__BB0_17;
	shr.u64 	%rd45, %rd42, 63;
	add.s64 	%rd46, %rd42, %rd45;
	shr.s64 	%rd47, %rd46, 1;
	add.s64 	%rd3, %rd2, %rd47;
	min.s64 	%rd4, %rd3, %rd41;
	add.s64 	%rd48, %rd2, %rd42;
	min.s64 	%rd5, %rd48, %rd41;
	shl.b64 	%rd6, %rd42, 2;
	{ // callseq 0, 0
	.param .b64 param0;
	st.param.b64 	[param0], %rd6;
	.param .b64 retval0;
	call.uni (retval0), 
	malloc, 
	(
	param0
	);
	ld.param.b64 	%rd49, [retval0];
	} // callseq 0
	setp.eq.s64 	%p8, %rd6, 0;
	@%p8 bra 	$L__BB0_4;
	mov.b64 	%rd70, 0;
$L__BB0_3:
	add.s64 	%rd51, %rd49, %rd70;
	mov.b16 	%rs1, 0;
	st.u8 	[%rd51], %rs1;
	add.s64 	%rd70, %rd70, 1;
	setp.lt.u64 	%p9, %rd70, %rd6;
	@%p9 bra 	$L__BB0_3;
$L__BB0_4:
	mov.b32 	%r5, 0;
	st.u32 	[%rd49], %r5;
	setp.gt.s64 	%p23, %rd42, 1;
	setp.lt.s64 	%p22, %rd3, %rd5;
	or.pred  	%p10, %p23, %p22;
	not.pred 	%p11, %p10;
	@%p11 bra 	$L__BB0_9;
	mov.b64 	%rd71, 0;
	mov.u64 	%rd75, %rd4;
	mov.u64 	%rd74, %rd2;
$L__BB0_6:
	mov.u64 	%rd15, %rd71;
	and.pred  	%p12, %p23, %p22;
	not.pred 	%p13, %p12;
	@%p13 bra 	$L__BB0_19;
	shl.b64 	%rd57, %rd74, 2;
	add.s64 	%rd58, %rd1, %rd57;
	ld.global.f32 	%f11, [%rd58];
	shl.b64 	%rd59, %rd75, 2;
	add.s64 	%rd60, %rd1, %rd59;
	ld.global.f32 	%f2, [%rd60];
	setp.gtu.f32 	%p15, %f11, %f2;
	@%p15 bra 	$L__BB0_18;
	add.s64 	%rd74, %rd74, 1;
	bra.uni 	$L__BB0_22;
$L__BB0_9:
	setp.ge.s64 	%p17, %rd2, %rd5;
	@%p17 bra 	$L__BB0_16;
	sub.s64 	%rd10, %rd5, %rd2;
	and.b64  	%rd11, %rd10, 3;
	sub.s64 	%rd64, %rd2, %rd5;
	setp.gt.u64 	%p18, %rd64, -4;
	mov.b64 	%rd79, 0;
	@%p18 bra 	$L__BB0_13;
	and.b64  	%rd79, %rd10, -4;
	add.s64 	%rd77, %rd49, 8;
	shl.b64 	%rd65, %rd2, 2;
	add.s64 	%rd66, %rd65, %rd1;
	add.s64 	%rd76, %rd66, 8;
	mov.u64 	%rd78, %rd79;
$L__BB0_12:
	ld.f32 	%f6, [%rd77+-8];
	st.global.f32 	[%rd76+-8], %f6;
	ld.f32 	%f7, [%rd77+-4];
	st.global.f32 	[%rd76+-4], %f7;
	ld.f32 	%f8, [%rd77];
	st.global.f32 	[%rd76], %f8;
	ld.f32 	%f9, [%rd77+4];
	st.global.f32 	[%rd76+4], %f9;
	add.s64 	%rd78, %rd78, -4;
	add.s64 	%rd77, %rd77, 16;
	add.s64 	%rd76, %rd76, 16;
	setp.ne.s64 	%p19, %rd78, 0;
	@%p19 bra 	$L__BB0_12;
$L__BB0_13:
	setp.eq.s64 	%p20, %rd11, 0;
	@%p20 bra 	$L__BB0_16;
	shl.b64 	%rd67, %rd79, 2;
	add.s64 	%rd82, %rd49, %rd67;
	add.s64 	%rd68, %rd79, %rd2;
	shl.b64 	%rd69, %rd68, 2;
	add.s64 	%rd81, %rd1, %rd69;
	neg.s64 	%rd80, %rd11;
$L__BB0_15:
	.pragma "nounroll";
	ld.f32 	%f10, [%rd82];
	st.global.f32 	[%rd81], %f10;
	add.s64 	%rd82, %rd82, 4;
	add.s64 	%rd81, %rd81, 4;
	add.s64 	%rd80, %rd80, 1;
	setp.ne.s64 	%p21, %rd80, 0;
	@%p21 bra 	$L__BB0_15;
$L__BB0_16:
	{ // callseq 1, 0
	.param .b64 param0;
	st.param.b64 	[param0], %rd49;
	call.uni 
	free, 
	(
	param0
	);
	} // callseq 1
$L__BB0_17:
	ret;
$L__BB0_18:
	add.s64 	%rd75, %rd75, 1;
	mov.f32 	%f11, %f2;
	bra.uni 	$L__BB0_22;
$L__BB0_19:
	not.pred 	%p14, %p23;
	@%p14 bra 	$L__BB0_21;
	add.s64 	%rd20, %rd74, 1;
	shl.b64 	%rd55, %rd74, 2;
	add.s64 	%rd56, %rd1, %rd55;
	ld.global.f32 	%f11, [%rd56];
	mov.u64 	%rd74, %rd20;
	bra.uni 	$L__BB0_22;
$L__BB0_21:
	add.s64 	%rd21, %rd75, 1;
	shl.b64 	%rd53, %rd75, 2;
	add.s64 	%rd54, %rd1, %rd53;
	ld.global.f32 	%f11, [%rd54];
	mov.u64 	%rd75, %rd21;
$L__BB0_22:
	add.s64 	%rd71, %rd15, 1;
	shl.b64 	%rd61, %rd15, 2;
	add.s64 	%rd62, %rd49, %rd61;
	st.f32 	[%rd62], %f11;
	setp.lt.s64 	%p23, %rd74, %rd4;
	setp.lt.s64 	%p22, %rd75, %rd5;
	or.pred  	%p16, %p23, %p22;
	@%p16 bra 	$L__BB0_6;
	bra.uni 	$L__BB0_9;

}


// ===== COMPILED SASS (sm_100) =====

	.target	sm_100

	.elftype	@"ET_EXEC"


//--------------------- .note.nv.tkinfo           --------------------------
	.section	.note.nv.tkinfo,"",@"SHT_NOTE"
	.sectionflags	@"SHF_NOTE_NV_TKINFO"
	.tkinfo
        /*0018*/ 	.word	0x00000002
        /*0030*/ 	.string	""
        /*0030*/ 	.string	"ptxas"
        /*0030*/ 	.string	"Cuda compilation tools, release 13.0, V13.0.88"
        /*0030*/ 	.string	"Build cuda_13.0.r13.0/compiler.36424714_0"
        /*0030*/ 	.string	"-arch sm_100 -m 64 "



//--------------------- .note.nv.cuinfo           --------------------------
	.section	.note.nv.cuinfo,"",@"SHT_NOTE"
	.sectionflags	@"SHF_NOTE_NV_CUINFO"
        /*0018*/ 	.short	0x0002
        /*001a*/ 	.short	0x0064
        /*001c*/ 	.short	0x0082
	.zero		2


//--------------------- .nv.info                  --------------------------
	.section	.nv.info,"",@"SHT_CUDA_INFO"
	.align	4


	//----- nvinfo : EIATTR_REGCOUNT
	.align		4
        /*0000*/ 	.byte	0x04, 0x2f
        /*0002*/ 	.short	(.L_1 - .L_0)
	.align		4
.L_0:
        /*0004*/ 	.word	index@(_Z10merge_sortPfll)
        /*0008*/ 	.word	0x0000001e


	//----- nvinfo : EIATTR_FRAME_SIZE
	.align		4
.L_1:
        /*000c*/ 	.byte	0x04, 0x11
        /*000e*/ 	.short	(.L_3 - .L_2)
	.align		4
.L_2:
        /*0010*/ 	.word	index@(_Z10merge_sortPfll)
        /*0014*/ 	.word	0x00000000


	//----- nvinfo : EIATTR_MIN_STACK_SIZE
	.align		4
.L_3:
        /*0018*/ 	.byte	0x04, 0x12
        /*001a*/ 	.short	(.L_5 - .L_4)
	.align		4
.L_4:
        /*001c*/ 	.word	index@(_Z10merge_sortPfll)
        /*0020*/ 	.word	0x00000000
.L_5:


//--------------------- .nv.compat                --------------------------
	.section	.nv.compat,"",@"SHT_CUDA_COMPAT_INFO"
	.align	4
        /*0000*/ 	.byte	0x02, 0x09, 0x00, 0x00, 0x02, 0x02, 0x01, 0x00, 0x02, 0x05, 0x05, 0x00, 0x03, 0x07, 0x01, 0x01
        /*0010*/ 	.byte	0x02, 0x03, 0x00, 0x00, 0x02, 0x06, 0x01, 0x00, 0x04, 0x0b, 0x08, 0x00, 0x09, 0x00, 0x00, 0x00
        /*0020*/ 	.byte	0x00, 0x00, 0x00, 0x00


//--------------------- .nv.info._Z10merge_sortPfll --------------------------
	.section	.nv.info._Z10merge_sortPfll,"",@"SHT_CUDA_INFO"
	.sectionflags	@""
	.align	4


	//----- nvinfo : EIATTR_CUDA_API_VERSION
	.align		4
        /*0000*/ 	.byte	0x04, 0x37
        /*0002*/ 	.short	(.L_7 - .L_6)
.L_6:
        /*0004*/ 	.word	0x00000082


	//----- nvinfo : EIATTR_KPARAM_INFO
	.align		4
.L_7:
        /*0008*/ 	.byte	0x04, 0x17
        /*000a*/ 	.short	(.L_9 - .L_8)
.L_8:
        /*000c*/ 	.word	0x00000000
        /*0010*/ 	.short	0x0002
        /*0012*/ 	.short	0x0010
        /*0014*/ 	.byte	0x00, 0xf0, 0x21, 0x00


	//----- nvinfo : EIATTR_KPARAM_INFO
	.align		4
.L_9:
        /*0018*/ 	.byte	0x04, 0x17
        /*001a*/ 	.short	(.L_11 - .L_10)
.L_10:
        /*001c*/ 	.word	0x00000000
        /*0020*/ 	.short	0x0001
        /*0022*/ 	.short	0x0008
        /*0024*/ 	.byte	0x00, 0xf0, 0x21, 0x00


	//----- nvinfo : EIATTR_KPARAM_INFO
	.align		4
.L_11:
        /*0028*/ 	.byte	0x04, 0x17
        /*002a*/ 	.short	(.L_13 - .L_12)
.L_12:
        /*002c*/ 	.word	0x00000000
        /*0030*/ 	.short	0x0000
        /*0032*/ 	.short	0x0000
        /*0034*/ 	.byte	0x00, 0xf5, 0x21, 0x00


	//----- nvinfo : EIATTR_SPARSE_MMA_MASK
	.align		4
.L_13:
        /*0038*/ 	.byte	0x03, 0x50
        /*003a*/ 	.short	0x0000


	//----- nvinfo : EIATTR_MAXREG_COUNT
	.align		4
        /*003c*/ 	.byte	0x03, 0x1b
        /*003e*/ 	.short	0x00ff


	//----- nvinfo : EIATTR_EXTERNS
	.align		4
        /*0040*/ 	.byte	0x04, 0x0f
        /*0042*/ 	.short	(.L_15 - .L_14)


	//   ....[0]....
	.align		4
.L_14:
        /*0044*/ 	.word	index@(malloc)


	//   ....[1]....
	.align		4
        /*0048*/ 	.word	index@(free)


	//----- nvinfo : EIATTR_MERCURY_ISA_VERSION
	.align		4
.L_15:
        /*004c*/ 	.byte	0x03, 0x5f
        /*004e*/ 	.short	0x0101


	//----- nvinfo : EIATTR_VRC_CTA_INIT_COUNT
	.align		4
        /*0050*/ 	.byte	0x02, 0x4a
	.zero		1
	.zero		1


	//----- nvinfo : EIATTR_SYSCALL_OFFSETS
	.align		4
        /*0054*/ 	.byte	0x04, 0x46
        /*0056*/ 	.short	(.L_17 - .L_16)


	//   ....[0]....
.L_16:
        /*0058*/ 	.word	0x00000250


	//   ....[1]....
        /*005c*/ 	.word	0x00000e70


	//----- nvinfo : EIATTR_EXIT_INSTR_OFFSETS
	.align		4
.L_17:
        /*0060*/ 	.byte	0x04, 0x1c
        /*0062*/ 	.short	(.L_19 - .L_18)


	//   ....[0]....
.L_18:
        /*0064*/ 	.word	0x000000b0


	//   ....[1]....
        /*0068*/ 	.word	0x00000e80


	//----- nvinfo : EIATTR_CRS_STACK_SIZE
	.align		4
.L_19:
        /*006c*/ 	.byte	0x04, 0x1e
        /*006e*/ 	.short	(.L_21 - .L_20)
.L_20:
        /*0070*/ 	.word	0x00000000


	//----- nvinfo : EIATTR_CBANK_PARAM_SIZE
	.align		4
.L_21:
        /*0074*/ 	.byte	0x03, 0x19
        /*0076*/ 	.short	0x0018


	//----- nvinfo : EIATTR_PARAM_CBANK
	.align		4
        /*0078*/ 	.byte	0x04, 0x0a
        /*007a*/ 	.short	(.L_23 - .L_22)
	.align		4
.L_22:
        /*007c*/ 	.word	index@(.nv.constant0._Z10merge_sortPfll)
        /*0080*/ 	.short	0x0380
        /*0082*/ 	.short	0x0018


	//----- nvinfo : EIATTR_SW_WAR
	.align		4
.L_23:
        /*0084*/ 	.byte	0x04, 0x36
        /*0086*/ 	.short	(.L_25 - .L_24)
.L_24:
        /*0088*/ 	.word	0x00000008
.L_25:


//--------------------- .nv.callgraph             --------------------------
	.section	.nv.callgraph,"",@"SHT_CUDA_CALLGRAPH"
	.align	4
	.sectionentsize	8
	.align		4
        /*0000*/ 	.word	0x00000000
	.align		4
        /*0004*/ 	.word	0xffffffff
	.align		4
        /*0008*/ 	.word	index@(_Z10merge_sortPfll)
	.align		4
        /*000c*/ 	.word	index@(free)
	.align		4
        /*0010*/ 	.word	index@(_Z10merge_sortPfll)
	.align		4
        /*0014*/ 	.word	index@(malloc)
	.align		4
        /*0018*/ 	.word	0x00000000
	.align		4
        /*001c*/ 	.word	0xfffffffe
	.align		4
        /*0020*/ 	.word	0x00000000
	.align		4
        /*0024*/ 	.word	0xfffffffd
	.align		4
        /*0028*/ 	.word	0x00000000
	.align		4
        /*002c*/ 	.word	0xfffffffc


//--------------------- .nv.constant4             --------------------------
	.section	.nv.constant4,"a",@progbits
	.align	8
	.align		8
.nv.constant4:
        /*0000*/ 	.dword	malloc
	.align		8
        /*0008*/ 	.dword	free


//--------------------- .text._Z10merge_sortPfll  --------------------------
	.section	.text._Z10merge_sortPfll,"ax",@progbits
	.align	128
        .global         _Z10merge_sortPfll
        .type           _Z10merge_sortPfll,@function
        .size           _Z10merge_sortPfll,(.L_x_18 - _Z10merge_sortPfll)
        .other          _Z10merge_sortPfll,@"STO_CUDA_ENTRY STV_DEFAULT"
_Z10merge_sortPfll:
.text._Z10merge_sortPfll:
[----:B------:R-:W0:Y:S01]  /*0000*/  LDC R1, c[0x0][0x37c] ;  /* 0x0000df00ff017b82 */ /* 0x000e220000000800 */
[----:B------:R-:W1:Y:S07]  /*0010*/  S2R R0, SR_TID.X ;  /* 0x0000000000007919 */ /* 0x000e6e0000002100 */
[----:B------:R-:W1:Y:S01]  /*0020*/  S2UR UR4, SR_CTAID.X ;  /* 0x00000000000479c3 */ /* 0x000e620000002500 */
[----:B------:R-:W2:Y:S07]  /*0030*/  LDCU.64 UR6, c[0x0][0x388] ;  /* 0x00007100ff0677ac */ /* 0x000eae0008000a00 */
[----:B------:R-:W1:Y:S08]  /*0040*/  LDC R19, c[0x0][0x360] ;  /* 0x0000d800ff137b82 */ /* 0x000e700000000800 */
[----:B------:R-:W3:Y:S01]  /*0050*/  LDC.64 R4, c[0x0][0x390] ;  /* 0x0000e400ff047b82 */ /* 0x000ee20000000a00 */
[----:B-1----:R-:W-:-:S04]  /*0060*/  IMAD R19, R19, UR4, R0 ;  /* 0x0000000413137c24 */ /* 0x002fc8000f8e0200 */
[----:B---3--:R-:W-:-:S04]  /*0070*/  IMAD.WIDE.U32 R16, R19, R4, RZ ;  /* 0x0000000413107225 */ /* 0x008fc800078e00ff */
[----:B------:R-:W-:Y:S01]  /*0080*/  IMAD R19, R19, R5, R17 ;  /* 0x0000000513137224 */ /* 0x000fe200078e0211 */
[----:B--2---:R-:W-:-:S04]  /*0090*/  ISETP.GE.U32.AND P0, PT, R16, UR6, PT ;  /* 0x0000000610007c0c */ /* 0x004fc8000bf06070 */
[----:B------:R-:W-:-:S13]  /*00a0*/  ISETP.GE.AND.EX P0, PT, R19, UR7, PT, P0 ;  /* 0x0000000713007c0c */ /* 0x000fda000bf06300 */
[----:B0-----:R-:W-:Y:S05]  /*00b0*/  @P0 EXIT ;  /* 0x000000000000094d */ /* 0x001fea0003800000 */
[-C--:B------:R-:W-:Y:S01]  /*00c0*/  LEA.HI R3, P0, R5, R4.reuse, RZ, 0x1 ;  /* 0x0000000405037211 */ /* 0x080fe200078108ff */
[----:B------:R-:W-:Y:S01]  /*00d0*/  IMAD.SHL.U32 R18, R4, 0x4, RZ ;  /* 0x0000000404127824 */ /* 0x000fe200078e00ff */
[----:B------:R-:W-:Y:S01]  /*00e0*/  MOV R6, 0x0 ;  /* 0x0000000000067802 */ /* 0x000fe20000000f00 */
[----:B------:R-:W0:Y:S01]  /*00f0*/  LDCU.64 UR36, c[0x0][0x358] ;  /* 0x00006b00ff2477ac */ /* 0x000e220008000a00 */
[----:B------:R-:W-:Y:S01]  /*0100*/  IADD3 R25, P2, PT, R16, R4, RZ ;  /* 0x0000000410197210 */ /* 0x000fe20007f5e0ff */
[--C-:B------:R-:W-:Y:S01]  /*0110*/  IMAD.X R0, RZ, RZ, R5.reuse, P0 ;  /* 0x000000ffff007224 */ /* 0x100fe200000e0605 */
[--C-:B------:R-:W-:Y:S01]  /*0120*/  SHF.L.U64.HI R2, R4, 0x2, R5.reuse ;  /* 0x0000000204027819 */ /* 0x100fe20000010205 */
[----:B------:R-:W-:Y:S01]  /*0130*/  IMAD.MOV.U32 R4, RZ, RZ, R18 ;  /* 0x000000ffff047224 */ /* 0x000fe200078e0012 */
[----:B------:R-:W1:Y:S01]  /*0140*/  LDC.64 R6, c[0x4][R6] ;  /* 0x0100000006067b82 */ /* 0x000e620000000a00 */
[----:B------:R-:W-:Y:S01]  /*0150*/  IMAD.X R24, R19, 0x1, R5, P2 ;  /* 0x0000000113187824 */ /* 0x000fe200010e0605 */
[----:B------:R-:W-:Y:S01]  /*0160*/  SHF.R.S64 R3, R3, 0x1, R0 ;  /* 0x0000000103037819 */ /* 0x000fe20000001000 */
[----:B------:R-:W-:Y:S01]  /*0170*/  IMAD.MOV.U32 R5, RZ, RZ, R2 ;  /* 0x000000ffff057224 */ /* 0x000fe200078e0002 */
[----:B------:R-:W-:Y:S01]  /*0180*/  SHF.R.S32.HI R0, RZ, 0x1, R0 ;  /* 0x00000001ff007819 */ /* 0x000fe20000011400 */
[----:B------:R-:W2:Y:S01]  /*0190*/  LDCU.64 UR38, c[0x0][0x380] ;  /* 0x00007000ff2677ac */ /* 0x000ea20008000a00 */
[----:B------:R-:W-:-:S02]  /*01a0*/  IADD3 R22, P0, PT, R3, R16, RZ ;  /* 0x0000001003167210 */ /* 0x000fc40007f1e0ff */
[----:B------:R-:W-:-:S03]  /*01b0*/  ISETP.LT.U32.AND P1, PT, R25, UR6, PT ;  /* 0x0000000619007c0c */ /* 0x000fc6000bf21070 */
[----:B------:R-:W-:Y:S01]  /*01c0*/  IMAD.X R23, R0, 0x1, R19, P0 ;  /* 0x0000000100177824 */ /* 0x000fe200000e0613 */
[----:B------:R-:W-:Y:S02]  /*01d0*/  ISETP.LT.U32.AND P0, PT, R22, UR6, PT ;  /* 0x0000000616007c0c */ /* 0x000fe4000bf01070 */
[C---:B------:R-:W-:Y:S02]  /*01e0*/  ISETP.LT.AND.EX P1, PT, R24.reuse, UR7, PT, P1 ;  /* 0x0000000718007c0c */ /* 0x040fe4000bf21310 */
[----:B------:R-:W-:Y:S02]  /*01f0*/  ISETP.LT.AND.EX P0, PT, R23, UR7, PT, P0 ;  /* 0x0000000717007c0c */ /* 0x000fe4000bf01300 */
[----:B------:R-:W-:Y:S02]  /*0200*/  SEL R25, R25, UR6, P1 ;  /* 0x0000000619197c07 */ /* 0x000fe40008800000 */
[----:B------:R-:W-:Y:S02]  /*0210*/  SEL R24, R24, UR7, P1 ;  /* 0x0000000718187c07 */ /* 0x000fe40008800000 */
[----:B------:R-:W-:-:S02]  /*0220*/  SEL R26, R22, UR6, P0 ;  /* 0x00000006161a7c07 */ /* 0x000fc40008000000 */
[----:B0-2---:R-:W-:-:S07]  /*0230*/  SEL R27, R23, UR7, P0 ;  /* 0x00000007171b7c07 */ /* 0x005fce0008000000 */
[----:B------:R-:W-:-:S07]  /*0240*/  LEPC R20, `(.L_x_0) ;  /* 0x000000001014794e */ /* 0x000fce0000000000 */
[----:B-1----:R-:W-:Y:S05]  /*0250*/  CALL.ABS.NOINC R6 ;  /* 0x0000000006007343 */ /* 0x002fea0003c00000 */
.L_x_0:
[----:B------:R-:W-:-:S04]  /*0260*/  ISETP.NE.U32.AND P0, PT, R18, RZ, PT ;  /* 0x000000ff1200720c */ /* 0x000fc80003f05070 */
[----:B------:R-:W-:-:S13]  /*0270*/  ISETP.NE.AND.EX P0, PT, R2, RZ, PT, P0 ;  /* 0x000000ff0200720c */ /* 0x000fda0003f05300 */
[----:B------:R-:W-:Y:S05]  /*0280*/  @!P0 BRA `(.L_x_1) ;  /* 0x0000000000c88947 */ /* 0x000fea0003800000 */
[----:B------:R-:W-:Y:S01]  /*0290*/  ISETP.GT.U32.AND P0, PT, R18, RZ, PT ;  /* 0x000000ff1200720c */ /* 0x000fe20003f04070 */
[----:B------:R-:W-:Y:S02]  /*02a0*/  IMAD.MOV.U32 R9, RZ, RZ, RZ ;  /* 0x000000ffff097224 */ /* 0x000fe400078e00ff */
[----:B------:R-:W-:Y:S01]  /*02b0*/  IMAD.MOV.U32 R3, RZ, RZ, RZ ;  /* 0x000000ffff037224 */ /* 0x000fe200078e00ff */
[----:B------:R-:W-:-:S13]  /*02c0*/  ISETP.GT.U32.AND.EX P0, PT, R2, RZ, PT, P0 ;  /* 0x000000ff0200720c */ /* 0x000fda0003f04100 */
[----:B------:R-:W-:Y:S01]  /*02d0*/  @!P0 IADD3 R6, P1, PT, R9, R4, RZ ;  /* 0x0000000409068210 */ /* 0x000fe20007f3e0ff */
[----:B------:R-:W-:-:S04]  /*02e0*/  @!P0 IMAD.MOV.U32 R9, RZ, RZ, 0x1 ;  /* 0x00000001ff098424 */ /* 0x000fc800078e00ff */
[----:B------:R-:W-:Y:S01]  /*02f0*/  @!P0 IMAD.X R7, R3, 0x1, R5, P1 ;  /* 0x0000000103078824 */ /* 0x000fe200008e0605 */
[----:B------:R-:W-:Y:S01]  /*0300*/  IADD3 R0, P3, PT, -R9, R18, RZ ;  /* 0x0000001209007210 */ /* 0x000fe20007f7e1ff */
[----:B------:R-:W-:Y:S01]  /*0310*/  @!P0 IMAD.MOV.U32 R3, RZ, RZ, RZ ;  /* 0x000000ffff038224 */ /* 0x000fe200078e00ff */
[----:B------:R-:W-:Y:S02]  /*0320*/  ISETP.GT.U32.AND P2, PT, R18, R9, PT ;  /* 0x000000091200720c */ /* 0x000fe40003f44070 */
[----:B------:R-:W-:Y:S01]  /*0330*/  ISETP.LE.U32.AND P1, PT, R0, 0x3, PT ;  /* 0x000000030000780c */ /* 0x000fe20003f23070 */
[C---:B------:R-:W-:Y:S01]  /*0340*/  IMAD.X R0, R2.reuse, 0x1, ~R3, P3 ;  /* 0x0000000102007824 */ /* 0x040fe200018e0e03 */
[----:B------:R0:W-:Y:S01]  /*0350*/  @!P0 ST.E.U8 desc[UR36][R6.64], RZ ;  /* 0x000000ff06008985 */ /* 0x0001e2000c101124 */
[----:B------:R-:W-:-:S04]  /*0360*/  ISETP.GT.U32.AND.EX P2, PT, R2, R3, PT, P2 ;  /* 0x000000030200720c */ /* 0x000fc80003f44120 */
[----:B------:R-:W-:-:S13]  /*0370*/  ISETP.LE.U32.OR.EX P1, PT, R0, RZ, !P2, P1 ;  /* 0x000000ff0000720c */ /* 0x000fda0005723510 */
[----:B0-----:R-:W-:Y:S05]  /*0380*/  @P1 BRA `(.L_x_2) ;  /* 0x0000000000401947 */ /* 0x001fea0003800000 */
[----:B------:R-:W-:Y:S01]  /*0390*/  IADD3 R0, P1, PT, R18, -0x3, RZ ;  /* 0xfffffffd12007810 */ /* 0x000fe20007f3e0ff */
[----:B------:R-:W-:Y:S01]  /*03a0*/  BSSY.RECONVERGENT B0, `(.L_x_2) ;  /* 0x000000e000007945 */ /* 0x000fe20003800200 */
[----:B------:R-:W-:Y:S02]  /*03b0*/  PLOP3.LUT P0, PT, PT, PT, PT, 0x8, 0x80 ;  /* 0x000000000080781c */ /* 0x000fe40003f0e170 */
[----:B------:R-:W-:-:S11]  /*03c0*/  IADD3.X R8, PT, PT, R2, -0x1, RZ, P1, !PT ;  /* 0xffffffff02087810 */ /* 0x000fd60000ffe4ff */
.L_x_3:
[C---:B0-----:R-:W-:Y:S02]  /*03d0*/  IADD3 R6, P1, PT, R9.reuse, R4, RZ ;  /* 0x0000000409067210 */ /* 0x041fe40007f3e0ff */
[----:B------:R-:W-:-:S03]  /*03e0*/  IADD3 R9, P2, PT, R9, 0x4, RZ ;  /* 0x0000000409097810 */ /* 0x000fc60007f5e0ff */
[----:B------:R-:W-:Y:S01]  /*03f0*/  IMAD.X R7, R3, 0x1, R5, P1 ;  /* 0x0000000103077824 */ /* 0x000fe200008e0605 */
[----:B------:R-:W-:Y:S01]  /*0400*/  ISETP.GE.U32.AND P1, PT, R9, R0, PT ;  /* 0x000000000900720c */ /* 0x000fe20003f26070 */
[----:B------:R-:W-:-:S03]  /*0410*/  IMAD.X R3, RZ, RZ, R3, P2 ;  /* 0x000000ffff037224 */ /* 0x000fc600010e0603 */
[----:B------:R0:W-:Y:S02]  /*0420*/  ST.E.U8 desc[UR36][R6.64], RZ ;  /* 0x000000ff06007985 */ /* 0x0001e4000c101124 */
[----:B------:R-:W-:Y:S02]  /*0430*/  ISETP.GE.U32.AND.EX P1, PT, R3, R8, PT, P1 ;  /* 0x000000080300720c */ /* 0x000fe40003f26110 */
[----:B------:R0:W-:Y:S04]  /*0440*/  ST.E.U8 desc[UR36][R6.64+0x1], RZ ;  /* 0x000001ff06007985 */ /* 0x0001e8000c101124 */
[----:B------:R0:W-:Y:S04]  /*0450*/  ST.E.U8 desc[UR36][R6.64+0x2], RZ ;  /* 0x000002ff06007985 */ /* 0x0001e8000c101124 */
[----:B------:R0:W-:Y:S03]  /*0460*/  ST.E.U8 desc[UR36][R6.64+0x3], RZ ;  /* 0x000003ff06007985 */ /* 0x0001e6000c101124 */
[----:B------:R-:W-:Y:S05]  /*0470*/  @!P1 BRA `(.L_x_3) ;  /* 0xfffffffc00d49947 */ /* 0x000fea000383ffff */
[----:B------:R-:W-:Y:S05]  /*0480*/  BSYNC.RECONVERGENT B0 ;  /* 0x0000000000007941 */ /* 0x000fea0003800200 */
.L_x_2:
[----:B------:R-:W-:Y:S02]  /*0490*/  IADD3 R0, P3, PT, -R9, R18, RZ ;  /* 0x0000001209007210 */ /* 0x000fe40007f7e1ff */
[----:B------:R-:W-:Y:S02]  /*04a0*/  ISETP.GT.U32.AND P2, PT, R18, R9, PT ;  /* 0x000000091200720c */ /* 0x000fe40003f44070 */
[----:B------:R-:W-:Y:S01]  /*04b0*/  ISETP.LE.U32.AND P1, PT, R0, 0x1, PT ;  /* 0x000000010000780c */ /* 0x000fe20003f23070 */
[C---:B------:R-:W-:Y:S01]  /*04c0*/  IMAD.X R0, R2.reuse, 0x1, ~R3, P3 ;  /* 0x0000000102007824 */ /* 0x040fe200018e0e03 */
[----:B------:R-:W-:-:S04]  /*04d0*/  ISETP.GT.U32.AND.EX P2, PT, R2, R3, PT, P2 ;  /* 0x000000030200720c */ /* 0x000fc80003f44120 */
[----:B------:R-:W-:-:S13]  /*04e0*/  ISETP.LE.U32.OR.EX P1, PT, R0, RZ, !P2, P1 ;  /* 0x000000ff0000720c */ /* 0x000fda0005723510 */
[C---:B0-----:R-:W-:Y:S02]  /*04f0*/  @!P1 IADD3 R6, P2, PT, R9.reuse, R4, RZ ;  /* 0x0000000409069210 */ /* 0x041fe40007f5e0ff */
[----:B------:R-:W-:Y:S02]  /*0500*/  @!P1 IADD3 R9, P3, PT, R9, 0x2, RZ ;  /* 0x0000000209099810 */ /* 0x000fe40007f7e0ff */
[----:B------:R-:W-:Y:S01]  /*0510*/  @!P1 PLOP3.LUT P0, PT, PT, PT, PT, 0x8, 0x80 ;  /* 0x000000000080981c */ /* 0x000fe20003f0e170 */
[----:B------:R-:W-:Y:S01]  /*0520*/  @!P1 IMAD.X R7, R3, 0x1, R5, P2 ;  /* 0x0000000103079824 */ /* 0x000fe200010e0605 */
[----:B------:R-:W-:Y:S01]  /*0530*/  ISETP.LT.U32.AND P2, PT, R9, R18, PT ;  /* 0x000000120900720c */ /* 0x000fe20003f41070 */
[----:B------:R-:W-:-:S03]  /*0540*/  @!P1 IMAD.X R3, RZ, RZ, R3, P3 ;  /* 0x000000ffff039224 */ /* 0x000fc600018e0603 */
[----:B------:R0:W-:Y:S02]  /*0550*/  @!P1 ST.E.U8 desc[UR36][R6.64], RZ ;  /* 0x000000ff06009985 */ /* 0x0001e4000c101124 */
[----:B------:R-:W-:Y:S02]  /*0560*/  ISETP.LT.U32.OR.EX P0, PT, R3, R2, P0, P2 ;  /* 0x000000020300720c */ /* 0x000fe40000701520 */
[----:B------:R0:W-:Y:S11]  /*0570*/  @!P1 ST.E.U8 desc[UR36][R6.64+0x1], RZ ;  /* 0x000001ff06009985 */ /* 0x0001f6000c101124 */
[----:B------:R-:W-:-:S05]  /*0580*/  @P0 IADD3 R2, P2, PT, R9, R4, RZ ;  /* 0x0000000409020210 */ /* 0x000fca0007f5e0ff */
[----:B------:R-:W-:-:S05]  /*0590*/  @P0 IMAD.X R3, R3, 0x1, R5, P2 ;  /* 0x0000000103030824 */ /* 0x000fca00010e0605 */
[----:B------:R0:W-:Y:S03]  /*05a0*/  @P0 ST.E.U8 desc[UR36][R2.64], RZ ;  /* 0x000000ff02000985 */ /* 0x0001e6000c101124 */
.L_x_1:
[----:B0-----:R-:W0:Y:S01]  /*05b0*/  LDC.64 R2, c[0x0][0x390] ;  /* 0x0000e400ff027b82 */ /* 0x001e220000000a00 */
[----:B------:R-:W-:Y:S01]  /*05c0*/  ISETP.GE.U32.AND P1, PT, R22, R25, PT ;  /* 0x000000191600720c */ /* 0x000fe20003f26070 */
[----:B------:R1:W-:Y:S01]  /*05d0*/  ST.E desc[UR36][R4.64], RZ ;  /* 0x000000ff04007985 */ /* 0x0003e2000c101924 */
[----:B------:R-:W-:Y:S02]  /*05e0*/  BSSY.RECONVERGENT B0, `(.L_x_4) ;  /* 0x000003a000007945 */ /* 0x000fe40003800200 */
[----:B------:R-:W-:Y:S02]  /*05f0*/  ISETP.GE.AND.EX P1, PT, R23, R24, PT, P1 ;  /* 0x000000181700720c */ /* 0x000fe40003f26310 */
[----:B0-----:R-:W-:-:S04]  /*0600*/  ISETP.GT.U32.AND P2, PT, R2, 0x1, PT ;  /* 0x000000010200780c */ /* 0x001fc80003f44070 */
[C---:B------:R-:W-:Y:S02]  /*0610*/  ISETP.GT.AND.EX P0, PT, R3.reuse, RZ, PT, P2 ;  /* 0x000000ff0300720c */ /* 0x040fe40003f04320 */
[----:B------:R-:W-:-:S13]  /*0620*/  ISETP.GT.OR.EX P2, PT, R3, RZ, !P1, P2 ;  /* 0x000000ff0300720c */ /* 0x000fda0004f44720 */
[----:B-1----:R-:W-:Y:S05]  /*0630*/  @!P2 BRA `(.L_x_5) ;  /* 0x0000000000d0a947 */ /* 0x002fea0003800000 */
[----:B------:R-:W-:Y:S01]  /*0640*/  PLOP3.LUT P1, PT, P1, PT, PT, 0x8, 0x80 ;  /* 0x000000000080781c */ /* 0x000fe20000f2e170 */
[----:B------:R-:W-:Y:S02]  /*0650*/  IMAD.MOV.U32 R13, RZ, RZ, RZ ;  /* 0x000000ffff0d7224 */ /* 0x000fe400078e00ff */
[----:B------:R-:W-:Y:S02]  /*0660*/  IMAD.MOV.U32 R10, RZ, RZ, RZ ;  /* 0x000000ffff0a7224 */ /* 0x000fe400078e00ff */
[----:B------:R-:W-:Y:S02]  /*0670*/  IMAD.MOV.U32 R0, RZ, RZ, R26 ;  /* 0x000000ffff007224 */ /* 0x000fe400078e001a */
[----:B------:R-:W-:Y:S02]  /*0680*/  IMAD.MOV.U32 R9, RZ, RZ, R27 ;  /* 0x000000ffff097224 */ /* 0x000fe400078e001b */
[----:B------:R-:W-:Y:S02]  /*0690*/  IMAD.MOV.U32 R11, RZ, RZ, R16 ;  /* 0x000000ffff0b7224 */ /* 0x000fe400078e0010 */
[----:B------:R-:W-:-:S07]  /*06a0*/  IMAD.MOV.U32 R8, RZ, RZ, R19 ;  /* 0x000000ffff087224 */ /* 0x000fce00078e0013 */
.L_x_9:
[----:B------:R-:W-:Y:S01]  /*06b0*/  PLOP3.LUT P1, PT, P0, P1, PT, 0x80, 0x8 ;  /* 0x000000000008781c */ /* 0x000fe20000723070 */
[----:B------:R-:W-:-:S12]  /*06c0*/  BSSY.RECONVERGENT B1, `(.L_x_6) ;  /* 0x000001d000017945 */ /* 0x000fd80003800200 */
[----:B------:R-:W-:Y:S05]  /*06d0*/  @!P1 BRA `(.L_x_7) ;  /* 0x0000000000349947 */ /* 0x000fea0003800000 */
[C---:B------:R-:W-:Y:S02]  /*06e0*/  LEA R2, P0, R11.reuse, UR38, 0x2 ;  /* 0x000000260b027c11 */ /* 0x040fe4000f8010ff */
[C---:B------:R-:W-:Y:S02]  /*06f0*/  LEA R6, P1, R0.reuse, UR38, 0x2 ;  /* 0x0000002600067c11 */ /* 0x040fe4000f8210ff */
[----:B------:R-:W-:Y:S02]  /*0700*/  LEA.HI.X R3, R11, UR39, R8, 0x2, P0 ;  /* 0x000000270b037c11 */ /* 0x000fe400080f1408 */
[----:B------:R-:W-:-:S03]  /*0710*/  LEA.HI.X R7, R0, UR39, R9, 0x2, P1 ;  /* 0x0000002700077c11 */ /* 0x000fc600088f1409 */
[----:B------:R-:W2:Y:S04]  /*0720*/  LDG.E R15, desc[UR36][R2.64] ;  /* 0x00000024020f7981 */ /* 0x000ea8000c1e1900 */
[----:B------:R-:W2:Y:S02]  /*0730*/  LDG.E R6, desc[UR36][R6.64] ;  /* 0x0000002406067981 */ /* 0x000ea4000c1e1900 */
[----:B--2---:R-:W-:-:S13]  /*0740*/  FSETP.GTU.AND P0, PT, R15, R6, PT ;  /* 0x000000060f00720b */ /* 0x004fda0003f0c000 */
[----:B------:R-:W-:Y:S01]  /*0750*/  @!P0 IADD3 R11, P1, PT, R11, 0x1, RZ ;  /* 0x000000010b0b8810 */ /* 0x000fe20007f3e0ff */
[----:B------:R-:W-:Y:S01]  /*0760*/  @P0 IMAD.MOV.U32 R15, RZ, RZ, R6 ;  /* 0x000000ffff0f0224 */ /* 0x000fe200078e0006 */
[----:B------:R-:W-:-:S03]  /*0770*/  @P0 IADD3 R0, P2, PT, R0, 0x1, RZ ;  /* 0x0000000100000810 */ /* 0x000fc60007f5e0ff */
[----:B------:R-:W-:Y:S02]  /*0780*/  @!P0 IMAD.X R8, RZ, RZ, R8, P1 ;  /* 0x000000ffff088224 */ /* 0x000fe400008e0608 */
[----:B------:R-:W-:Y:S01]  /*0790*/  @P0 IMAD.X R9, RZ, RZ, R9, P2 ;  /* 0x000000ffff090224 */ /* 0x000fe200010e0609 */
[----:B------:R-:W-:Y:S07]  /*07a0*/  BRA `(.L_x_8) ;  /* 0x0000000000387947 */ /* 0x000fee0003800000 */
.L_x_7:
[----:B------:R-:W-:-:S04]  /*07b0*/  @P0 LEA R2, P1, R11, UR38, 0x2 ;  /* 0x000000260b020c11 */ /* 0x000fc8000f8210ff */
[----:B------:R-:W-:-:S05]  /*07c0*/  @P0 LEA.HI.X R3, R11, UR39, R8, 0x2, P1 ;  /* 0x000000270b030c11 */ /* 0x000fca00088f1408 */
[----:B------:R0:W5:Y:S01]  /*07d0*/  @P0 LDG.E R15, desc[UR36][R2.64] ;  /* 0x00000024020f0981 */ /* 0x000162000c1e1900 */
[----:B------:R-:W-:-:S04]  /*07e0*/  @!P0 LEA R2, P1, R0, UR38, 0x2 ;  /* 0x0000002600028c11 */ /* 0x000fc8000f8210ff */
[----:B------:R-:W-:-:S05]  /*07f0*/  @!P0 LEA.HI.X R3, R0, UR39, R9, 0x2, P1 ;  /* 0x0000002700038c11 */ /* 0x000fca00088f1409 */
[----:B------:R0:W5:Y:S01]  /*0800*/  @!P0 LDG.E R15, desc[UR36][R2.64] ;  /* 0x00000024020f8981 */ /* 0x000162000c1e1900 */
[----:B------:R-:W-:Y:S02]  /*0810*/  @P0 IADD3 R6, P1, PT, R11, 0x1, RZ ;  /* 0x000000010b060810 */ /* 0x000fe40007f3e0ff */
[----:B------:R-:W-:-:S03]  /*0820*/  @!P0 IADD3 R12, P2, PT, R0, 0x1, RZ ;  /* 0x00000001000c8810 */ /* 0x000fc60007f5e0ff */
[----:B------:R-:W-:Y:S02]  /*0830*/  @P0 IMAD.X R7, RZ, RZ, R8, P1 ;  /* 0x000000ffff070224 */ /* 0x000fe400008e0608 */
[----:B------:R-:W-:Y:S02]  /*0840*/  @!P0 IMAD.X R14, RZ, RZ, R9, P2 ;  /* 0x000000ffff0e8224 */ /* 0x000fe400010e0609 */
[----:B------:R-:W-:Y:S02]  /*0850*/  @P0 IMAD.MOV.U32 R11, RZ, RZ, R6 ;  /* 0x000000ffff0b0224 */ /* 0x000fe400078e0006 */
[----:B------:R-:W-:Y:S02]  /*0860*/  @P0 IMAD.MOV.U32 R8, RZ, RZ, R7 ;  /* 0x000000ffff080224 */ /* 0x000fe400078e0007 */
[----:B------:R-:W-:Y:S02]  /*0870*/  @!P0 IMAD.MOV.U32 R0, RZ, RZ, R12 ;  /* 0x000000ffff008224 */ /* 0x000fe400078e000c */
[----:B0-----:R-:W-:-:S07]  /*0880*/  @!P0 IMAD.MOV.U32 R9, RZ, RZ, R14 ;  /* 0x000000ffff098224 */ /* 0x001fce00078e000e */
.L_x_8:
[----:B------:R-:W-:Y:S05]  /*0890*/  BSYNC.RECONVERGENT B1 ;  /* 0x0000000000017941 */ /* 0x000fea0003800200 */
.L_x_6:
[C---:B------:R-:W-:Y:S02]  /*08a0*/  LEA R2, P0, R13.reuse, R4, 0x2 ;  /* 0x000000040d027211 */ /* 0x040fe400078010ff */
[----:B------:R-:W-:Y:S02]  /*08b0*/  ISETP.GE.U32.AND P1, PT, R0, R25, PT ;  /* 0x000000190000720c */ /* 0x000fe40003f26070 */
[----:B------:R-:W-:Y:S02]  /*08c0*/  LEA.HI.X R3, R13, R5, R10, 0x2, P0 ;  /* 0x000000050d037211 */ /* 0x000fe400000f140a */
[----:B------:R-:W-:Y:S02]  /*08d0*/  ISETP.LT.U32.AND P2, PT, R11, R26, PT ;  /* 0x0000001a0b00720c */ /* 0x000fe40003f41070 */
[----:B------:R-:W-:Y:S01]  /*08e0*/  ISETP.GE.AND.EX P1, PT, R9, R24, PT, P1 ;  /* 0x000000180900720c */ /* 0x000fe20003f26310 */
[----:B-----5:R0:W-:Y:S01]  /*08f0*/  ST.E desc[UR36][R2.64], R15 ;  /* 0x0000000f02007985 */ /* 0x0201e2000c101924 */
[----:B------:R-:W-:-:S02]  /*0900*/  ISETP.GE.U32.AND P0, PT, R11, R26, PT ;  /* 0x0000001a0b00720c */ /* 0x000fc40003f06070 */
[CC--:B------:R-:W-:Y:S02]  /*0910*/  ISETP.LT.OR.EX P2, PT, R8.reuse, R27.reuse, !P1, P2 ;  /* 0x0000001b0800720c */ /* 0x0c0fe40004f41720 */
[----:B------:R-:W-:Y:S02]  /*0920*/  IADD3 R13, P3, PT, R13, 0x1, RZ ;  /* 0x000000010d0d7810 */ /* 0x000fe40007f7e0ff */
[----:B------:R-:W-:Y:S02]  /*0930*/  ISETP.GE.AND.EX P0, PT, R8, R27, PT, P0 ;  /* 0x0000001b0800720c */ /* 0x000fe40003f06300 */
[----:B------:R-:W-:Y:S01]  /*0940*/  PLOP3.LUT P1, PT, P1, PT, PT, 0x8, 0x80 ;  /* 0x000000000080781c */ /* 0x000fe20000f2e170 */
[----:B------:R-:W-:Y:S01]  /*0950*/  IMAD.X R10, RZ, RZ, R10, P3 ;  /* 0x000000ffff0a7224 */ /* 0x000fe200018e060a */
[----:B------:R-:W-:-:S05]  /*0960*/  PLOP3.LUT P0, PT, P0, PT, PT, 0x8, 0x80 ;  /* 0x000000000080781c */ /* 0x000fca000070e170 */
[----:B0-----:R-:W-:Y:S08]  /*0970*/  @P2 BRA `(.L_x_9) ;  /* 0xfffffffc004c2947 */ /* 0x001ff0000383ffff */
.L_x_5:
[----:B------:R-:W-:Y:S05]  /*0980*/  BSYNC.RECONVERGENT B0 ;  /* 0x0000000000007941 */ /* 0x000fea0003800200 */
.L_x_4:
[----:B------:R-:W-:Y:S01]  /*0990*/  ISETP.GE.U32.AND P0, PT, R16, R25, PT ;  /* 0x000000191000720c */ /* 0x000fe20003f06070 */
[----:B------:R-:W-:Y:S03]  /*09a0*/  BSSY.RECONVERGENT B0, `(.L_x_10) ;  /* 0x0000049000007945 */ /* 0x000fe60003800200 */
[----:B------:R-:W-:-:S13]  /*09b0*/  ISETP.GE.AND.EX P0, PT, R19, R24, PT, P0 ;  /* 0x000000181300720c */ /* 0x000fda0003f06300 */
[----:B------:R-:W-:Y:S05]  /*09c0*/  @P0 BRA `(.L_x_11) ;  /* 0x0000000400180947 */ /* 0x000fea0003800000 */
[CC--:B------:R-:W-:Y:S01]  /*09d0*/  IADD3 R2, P2, PT, R25.reuse, -R16.reuse, RZ ;  /* 0x8000001019027210 */ /* 0x0c0fe20007f5e0ff */
[----:B------:R-:W-:Y:S01]  /*09e0*/  BSSY.RECONVERGENT B1, `(.L_x_12) ;  /* 0x000002b000017945 */ /* 0x000fe20003800200 */
[----:B------:R-:W-:Y:S01]  /*09f0*/  IADD3 R25, P0, PT, -R25, R16, RZ ;  /* 0x0000001019197210 */ /* 0x000fe20007f1e1ff */
[----:B------:R-:W-:Y:S01]  /*0a00*/  IMAD.MOV.U32 R9, RZ, RZ, RZ ;  /* 0x000000ffff097224 */ /* 0x000fe200078e00ff */
[----:B------:R-:W-:Y:S01]  /*0a10*/  LOP3.LUT R8, R2, 0x3, RZ, 0xc0, !PT ;  /* 0x0000000302087812 */ /* 0x000fe200078ec0ff */
[----:B------:R-:W-:Y:S01]  /*0a20*/  IMAD.X R12, R24, 0x1, ~R19, P2 ;  /* 0x00000001180c7824 */ /* 0x000fe200010e0e13 */
[----:B------:R-:W-:Y:S01]  /*0a30*/  ISETP.GT.U32.AND P1, PT, R25, -0x4, PT ;  /* 0xfffffffc1900780c */ /* 0x000fe20003f24070 */
[----:B------:R-:W-:Y:S01]  /*0a40*/  IMAD.X R0, R19, 0x1, ~R24, P0 ;  /* 0x0000000113007824 */ /* 0x000fe200000e0e18 */
[----:B------:R-:W-:-:S04]  /*0a50*/  ISETP.NE.U32.AND P0, PT, R8, RZ, PT ;  /* 0x000000ff0800720c */ /* 0x000fc80003f05070 */
[----:B------:R-:W-:Y:S01]  /*0a60*/  ISETP.GT.U32.AND.EX P1, PT, R0, -0x1, PT, P1 ;  /* 0xffffffff0000780c */ /* 0x000fe20003f24110 */
[----:B------:R-:W-:Y:S01]  /*0a70*/  IMAD.MOV.U32 R0, RZ, RZ, RZ ;  /* 0x000000ffff007224 */ /* 0x000fe200078e00ff */
[----:B------:R-:W-:-:S11]  /*0a80*/  ISETP.NE.AND.EX P0, PT, RZ, RZ, PT, P0 ;  /* 0x000000ffff00720c */ /* 0x000fd60003f05300 */
[----:B------:R-:W-:Y:S05]  /*0a90*/  @P1 BRA `(.L_x_13) ;  /* 0x00000000007c1947 */ /* 0x000fea0003800000 */
[----:B------:R-:W0:Y:S01]  /*0aa0*/  LDCU.64 UR4, c[0x0][0x380] ;  /* 0x00007000ff0477ac */ /* 0x000e220008000a00 */
[----:B------:R-:W-:Y:S01]  /*0ab0*/  IADD3 R18, P1, PT, R4, 0x8, RZ ;  /* 0x0000000804127810 */ /* 0x000fe20007f3e0ff */
[----:B------:R-:W-:Y:S01]  /*0ac0*/  IMAD.MOV.U32 R0, RZ, RZ, R12 ;  /* 0x000000ffff007224 */ /* 0x000fe200078e000c */
[----:B------:R-:W-:-:S03]  /*0ad0*/  LOP3.LUT R9, R2, 0xfffffffc, RZ, 0xc0, !PT ;  /* 0xfffffffc02097812 */ /* 0x000fc600078ec0ff */
[----:B------:R-:W-:Y:S02]  /*0ae0*/  IMAD.X R11, RZ, RZ, R5, P1 ;  /* 0x000000ffff0b7224 */ /* 0x000fe400008e0605 */
[----:B------:R-:W-:Y:S01]  /*0af0*/  IMAD.MOV.U32 R10, RZ, RZ, R9 ;  /* 0x000000ffff0a7224 */ /* 0x000fe200078e0009 */
[----:B0-----:R-:W-:-:S04]  /*0b00*/  LEA R14, P2, R16, UR4, 0x2 ;  /* 0x00000004100e7c11 */ /* 0x001fc8000f8410ff */
[----:B------:R-:W-:Y:S02]  /*0b10*/  LEA.HI.X R13, R16, UR5, R19, 0x2, P2 ;  /* 0x00000005100d7c11 */ /* 0x000fe400090f1413 */
[----:B------:R-:W-:-:S05]  /*0b20*/  IADD3 R14, P2, PT, R14, 0x8, RZ ;  /* 0x000000080e0e7810 */ /* 0x000fca0007f5e0ff */
[----:B------:R-:W-:-:S08]  /*0b30*/  IMAD.X R13, RZ, RZ, R13, P2 ;  /* 0x000000ffff0d7224 */ /* 0x000fd000010e060d */
.L_x_14:
[----:B------:R-:W-:Y:S02]  /*0b40*/  IMAD.MOV.U32 R2, RZ, RZ, R18 ;  /* 0x000000ffff027224 */ /* 0x000fe400078e0012 */
[----:B------:R-:W-:-:S05]  /*0b50*/  IMAD.MOV.U32 R3, RZ, RZ, R11 ;  /* 0x000000ffff037224 */ /* 0x000fca00078e000b */
[----:B--2---:R-:W2:Y:S01]  /*0b60*/  LD.E R11, desc[UR36][R2.64+-0x8] ;  /* 0xfffff824020b7980 */ /* 0x004ea2000c101900 */
[----:B------:R-:W-:Y:S02]  /*0b70*/  IMAD.MOV.U32 R6, RZ, RZ, R14 ;  /* 0x000000ffff067224 */ /* 0x000fe400078e000e */
[----:B------:R-:W-:-:S05]  /*0b80*/  IMAD.MOV.U32 R7, RZ, RZ, R13 ;  /* 0x000000ffff077224 */ /* 0x000fca00078e000d */
[----:B--2---:R0:W-:Y:S04]  /*0b90*/  STG.E desc[UR36][R6.64+-0x8], R11 ;  /* 0xfffff80b06007986 */ /* 0x0041e8000c101924 */
[----:B------:R-:W2:Y:S04]  /*0ba0*/  LD.E R13, desc[UR36][R2.64+-0x4] ;  /* 0xfffffc24020d7980 */ /* 0x000ea8000c101900 */
[----:B--2---:R1:W-:Y:S04]  /*0bb0*/  STG.E desc[UR36][R6.64+-0x4], R13 ;  /* 0xfffffc0d06007986 */ /* 0x0043e8000c101924 */
[----:B------:R-:W2:Y:S01]  /*0bc0*/  LD.E R15, desc[UR36][R2.64] ;  /* 0x00000024020f7980 */ /* 0x000ea2000c101900 */
[----:B------:R-:W-:-:S03]  /*0bd0*/  IADD3 R10, P1, PT, R10, -0x4, RZ ;  /* 0xfffffffc0a0a7810 */ /* 0x000fc60007f3e0ff */
[----:B--2---:R2:W-:Y:S04]  /*0be0*/  STG.E desc[UR36][R6.64], R15 ;  /* 0x0000000f06007986 */ /* 0x0045e8000c101924 */
[----:B------:R-:W3:Y:S01]  /*0bf0*/  LD.E R21, desc[UR36][R2.64+0x4] ;  /* 0x0000042402157980 */ /* 0x000ee2000c101900 */
[----:B------:R-:W-:Y:S02]  /*0c00*/  IADD3.X R12, PT, PT, R12, -0x1, RZ, P1, !PT ;  /* 0xffffffff0c0c7810 */ /* 0x000fe40000ffe4ff */
[----:B------:R-:W-:Y:S02]  /*0c10*/  ISETP.NE.U32.AND P1, PT, R10, RZ, PT ;  /* 0x000000ff0a00720c */ /* 0x000fe40003f25070 */
[----:B------:R-:W-:Y:S02]  /*0c20*/  IADD3 R18, P2, PT, R2, 0x10, RZ ;  /* 0x0000001002127810 */ /* 0x000fe40007f5e0ff */
[----:B------:R-:W-:-:S02]  /*0c30*/  ISETP.NE.AND.EX P1, PT, R12, RZ, PT, P1 ;  /* 0x000000ff0c00720c */ /* 0x000fc40003f25310 */
[----:B------:R-:W-:Y:S01]  /*0c40*/  IADD3 R14, P3, PT, R6, 0x10, RZ ;  /* 0x00000010060e7810 */ /* 0x000fe20007f7e0ff */
[----:B0-----:R-:W-:-:S04]  /*0c50*/  IMAD.X R11, RZ, RZ, R3, P2 ;  /* 0x000000ffff0b7224 */ /* 0x001fc800010e0603 */
[----:B-1----:R-:W-:Y:S01]  /*0c60*/  IMAD.X R13, RZ, RZ, R7, P3 ;  /* 0x000000ffff0d7224 */ /* 0x002fe200018e0607 */
[----:B---3--:R2:W-:Y:S05]  /*0c70*/  STG.E desc[UR36][R6.64+0x4], R21 ;  /* 0x0000041506007986 */ /* 0x0085ea000c101924 */
[----:B------:R-:W-:Y:S05]  /*0c80*/  @P1 BRA `(.L_x_14) ;  /* 0xfffffffc00ac1947 */ /* 0x000fea000383ffff */
.L_x_13:
[----:B------:R-:W-:Y:S05]  /*0c90*/  BSYNC.RECONVERGENT B1 ;  /* 0x0000000000017941 */ /* 0x000fea0003800200 */
.L_x_12:
[----:B------:R-:W-:Y:S05]  /*0ca0*/  @!P0 BRA `(.L_x_11) ;  /* 0x0000000000608947 */ /* 0x000fea0003800000 */
[----:B------:R-:W2:Y:S01]  /*0cb0*/  LDCU.64 UR4, c[0x0][0x380] ;  /* 0x00007000ff0477ac */ /* 0x000ea20008000a00 */
[C---:B------:R-:W-:Y:S02]  /*0cc0*/  IADD3 R16, P1, PT, R9.reuse, R16, RZ ;  /* 0x0000001009107210 */ /* 0x040fe40007f3e0ff */
[----:B------:R-:W-:Y:S02]  /*0cd0*/  IADD3 R8, P3, PT, RZ, -R8, RZ ;  /* 0x80000008ff087210 */ /* 0x000fe40007f7e0ff */
[----:B------:R-:W-:Y:S01]  /*0ce0*/  LEA R10, P0, R9, R4, 0x2 ;  /* 0x00000004090a7211 */ /* 0x000fe200078010ff */
[----:B------:R-:W-:-:S03]  /*0cf0*/  IMAD.X R19, R0, 0x1, R19, P1 ;  /* 0x0000000100137824 */ /* 0x000fc600008e0613 */
[----:B------:R-:W-:Y:S01]  /*0d00*/  LEA.HI.X R11, R9, R5, R0, 0x2, P0 ;  /* 0x00000005090b7211 */ /* 0x000fe200000f1400 */
[----:B------:R-:W-:Y:S01]  /*0d10*/  IMAD.X R0, RZ, RZ, -0x1, P3 ;  /* 0xffffffffff007424 */ /* 0x000fe200018e06ff */
[----:B--2---:R-:W-:-:S04]  /*0d20*/  LEA R6, P2, R16, UR4, 0x2 ;  /* 0x0000000410067c11 */ /* 0x004fc8000f8410ff */
[----:B------:R-:W-:-:S09]  /*0d30*/  LEA.HI.X R9, R16, UR5, R19, 0x2, P2 ;  /* 0x0000000510097c11 */ /* 0x000fd200090f1413 */
.L_x_15:
[----:B0-----:R-:W-:Y:S02]  /*0d40*/  IMAD.MOV.U32 R2, RZ, RZ, R10 ;  /* 0x000000ffff027224 */ /* 0x001fe400078e000a */
[----:B------:R-:W-:-:S05]  /*0d50*/  IMAD.MOV.U32 R3, RZ, RZ, R11 ;  /* 0x000000ffff037224 */ /* 0x000fca00078e000b */
[----:B------:R0:W2:Y:S01]  /*0d60*/  LD.E R7, desc[UR36][R2.64] ;  /* 0x0000002402077980 */ /* 0x0000a2000c101900 */
[----:B------:R-:W-:Y:S02]  /*0d70*/  IADD3 R8, P0, PT, R8, 0x1, RZ ;  /* 0x0000000108087810 */ /* 0x000fe40007f1e0ff */
[----:B------:R-:W-:-:S03]  /*0d80*/  IADD3 R10, P1, PT, R10, 0x4, RZ ;  /* 0x000000040a0a7810 */ /* 0x000fc60007f3e0ff */
[----:B------:R-:W-:Y:S01]  /*0d90*/  IMAD.X R0, RZ, RZ, R0, P0 ;  /* 0x000000ffff007224 */ /* 0x000fe200000e0600 */
[----:B------:R-:W-:Y:S01]  /*0da0*/  ISETP.NE.U32.AND P0, PT, R8, RZ, PT ;  /* 0x000000ff0800720c */ /* 0x000fe20003f05070 */
[----:B------:R-:W-:Y:S02]  /*0db0*/  IMAD.X R11, RZ, RZ, R11, P1 ;  /* 0x000000ffff0b7224 */ /* 0x000fe400008e060b */
[----:B0-----:R-:W-:Y:S01]  /*0dc0*/  IMAD.MOV.U32 R2, RZ, RZ, R6 ;  /* 0x000000ffff027224 */ /* 0x001fe200078e0006 */
[----:B------:R-:W-:Y:S01]  /*0dd0*/  ISETP.NE.AND.EX P0, PT, R0, RZ, PT, P0 ;  /* 0x000000ff0000720c */ /* 0x000fe20003f05300 */
[----:B------:R-:W-:Y:S01]  /*0de0*/  IMAD.MOV.U32 R3, RZ, RZ, R9 ;  /* 0x000000ffff037224 */ /* 0x000fe200078e0009 */
[----:B------:R-:W-:-:S05]  /*0df0*/  IADD3 R6, P2, PT, R6, 0x4, RZ ;  /* 0x0000000406067810 */ /* 0x000fca0007f5e0ff */
[----:B------:R-:W-:Y:S01]  /*0e00*/  IMAD.X R9, RZ, RZ, R9, P2 ;  /* 0x000000ffff097224 */ /* 0x000fe200010e0609 */
[----:B--2---:R0:W-:Y:S05]  /*0e10*/  STG.E desc[UR36][R2.64], R7 ;  /* 0x0000000702007986 */ /* 0x0041ea000c101924 */
[----:B------:R-:W-:Y:S05]  /*0e20*/  @P0 BRA `(.L_x_15) ;  /* 0xfffffffc00c40947 */ /* 0x000fea000383ffff */
.L_x_11:
[----:B------:R-:W-:Y:S05]  /*0e30*/  BSYNC.RECONVERGENT B0 ;  /* 0x0000000000007941 */ /* 0x000fea0003800200 */
.L_x_10:
[----:B------:R-:W-:-:S04]  /*0e40*/  MOV R0, 0x8 ;  /* 0x0000000800007802 */ /* 0x000fc80000000f00 */
[----:B0-----:R0:W1:Y:S03]  /*0e50*/  LDC.64 R2, c[0x4][R0] ;  /* 0x0100000000027b82 */ /* 0x0010660000000a00 */
[----:B--2---:R-:W-:-:S07]  /*0e60*/  LEPC R20, `(.L_x_16) ;  /* 0x000000001014794e */ /* 0x004fce0000000000 */
[----:B01----:R-:W-:Y:S05]  /*0e70*/  CALL.ABS.NOINC R2 ;  /* 0x0000000002007343 */ /* 0x003fea0003c00000 */
.L_x_16:
[----:B------:R-:W-:Y:S05]  /*0e80*/  EXIT ;  /* 0x000000000000794d */ /* 0x000fea0003800000 */
.L_x_17:
[----:B------:R-:W-:-:S00]  /*0e90*/  BRA `(.L_x_17) ;  /* 0xfffffffc00fc7947 */ /* 0x000fc0000383ffff */
[----:B------:R-:W-:-:S00]  /*0ea0*/  NOP ;  /* 0x0000000000007918 */ /* 0x000fc00000000000 */
        /* <DEDUP_REMOVED lines=13> */
.L_x_18:


//--------------------- .nv.shared.reserved.0     --------------------------
	.section	.nv.shared.reserved.0,"aw",@nobits
	.weak		__nv_reservedSMEM_offset_0_alias
	.size		__nv_reservedSMEM_offset_0_alias, 0, 64
	.other		__nv_reservedSMEM_offset_0_alias,@"STO_CUDA_RESERVED_SHARED STV_DEFAULT"
__nv_reservedSMEM_offset_0_alias:
	.zero		0
	.zero		64


//--------------------- .nv.constant0._Z10merge_sortPfll --------------------------
	.section	.nv.constant0._Z10merge_sortPfll,"a",@progbits
	.sectionflags	@""
	.align	4
.nv.constant0._Z10merge_sortPfll:
	.zero		920


//--------------------- SYMBOLS --------------------------

	.type		.nv.reservedSmem.offset0,@object
	.size		.nv.reservedSmem.offset0,0x4
	.type		malloc,@function
	.type		free,@function
